//
// Generated by NVIDIA NVVM Compiler
//
// Compiler Build ID: CL-36424714
// Cuda compilation tools, release 13.0, V13.0.88
// Based on NVVM 20.0.0
//

.version 9.0
.target sm_100
.address_size 64

	// .globl	_Z10initializev
.global .align 4 .b8 stack[80];
.global .align 4 .u32 top = -1;
.global .align 4 .u32 sorted;

.visible .entry _Z10initializev()
{
	.reg .pred 	%p<2>;
	.reg .b32 	%r<5>;
	.reg .b64 	%rd<4>;

	ld.global.u32 	%r1, [top];
	setp.gt.s32 	%p1, %r1, 8;
	@%p1 bra 	$L__BB0_2;
	add.s32 	%r2, %r1, 1;
	st.global.u32 	[top], %r2;
	mul.wide.s32 	%rd1, %r1, 8;
	mov.u64 	%rd2, stack;
	add.s64 	%rd3, %rd2, %rd1;
	mov.b32 	%r3, 0;
	st.global.u32 	[%rd3+8], %r3;
	mov.b32 	%r4, 7;
	st.global.u32 	[%rd3+12], %r4;
$L__BB0_2:
	ret;

}
	// .globl	_Z9quicksortPi
.visible .entry _Z9quicksortPi(
	.param .u64 .ptr .align 1 _Z9quicksortPi_param_0
)
{
	.reg .pred 	%p<29>;
	.reg .b32 	%r<86>;
	.reg .b64 	%rd<25>;

	ld.param.u64 	%rd5, [_Z9quicksortPi_param_0];
	cvta.to.global.u64 	%rd1, %rd5;
	mov.u32 	%r72, %tid.x;
	ld.global.u32 	%r45, [sorted];
	setp.gt.s32 	%p1, %r45, 7;
	@%p1 bra 	$L__BB1_45;
	mov.u64 	%rd7, stack;
$L__BB1_2:
	ld.global.u32 	%r4, [top];
	mul.wide.s32 	%rd6, %r4, 8;
	add.s64 	%rd2, %rd7, %rd6;
	ld.global.u32 	%r47, [%rd2];
	setp.ne.s32 	%p2, %r47, %r72;
	@%p2 bra 	$L__BB1_4;
	ld.global.u32 	%r85, [%rd2+4];
	add.s32 	%r48, %r4, -1;
	st.global.u32 	[top], %r48;
$L__BB1_4:
	setp.ge.s32 	%p3, %r72, %r85;
	@%p3 bra 	$L__BB1_42;
	mul.wide.s32 	%rd8, %r72, 4;
	add.s64 	%rd3, %rd1, %rd8;
	add.s32 	%r8, %r72, 1;
	add.s32 	%r9, %r72, 2;
	add.s32 	%r10, %r72, 3;
$L__BB1_6:
	ld.global.u32 	%r12, [%rd3];
	max.s32 	%r13, %r85, %r8;
	sub.s32 	%r50, %r13, %r72;
	and.b32  	%r14, %r50, 3;
	setp.eq.s32 	%p4, %r14, 0;
	mov.u32 	%r75, %r72;
	mov.u32 	%r80, %r8;
	@%p4 bra 	$L__BB1_17;
	ld.global.u32 	%r15, [%rd3+4];
	setp.lt.s32 	%p5, %r15, %r12;
	selp.b32 	%r80, %r9, %r8, %p5;
	setp.eq.s32 	%p6, %r14, 1;
	mov.u32 	%r75, %r8;
	@%p6 bra 	$L__BB1_17;
	ld.global.u32 	%r17, [%rd3+8];
	setp.ge.s32 	%p7, %r17, %r12;
	@%p7 bra 	$L__BB1_12;
	setp.lt.s32 	%p8, %r15, %r12;
	@%p8 bra 	$L__BB1_11;
	st.global.u32 	[%rd3+4], %r17;
	st.global.u32 	[%rd3+8], %r15;
$L__BB1_11:
	add.s32 	%r80, %r80, 1;
$L__BB1_12:
	setp.eq.s32 	%p9, %r14, 2;
	mov.u32 	%r75, %r9;
	@%p9 bra 	$L__BB1_17;
	ld.global.u32 	%r20, [%rd3+12];
	setp.ge.s32 	%p10, %r20, %r12;
	mov.u32 	%r75, %r10;
	@%p10 bra 	$L__BB1_17;
	setp.eq.s32 	%p11, %r10, %r80;
	@%p11 bra 	$L__BB1_16;
	mul.wide.s32 	%rd9, %r80, 4;
	add.s64 	%rd10, %rd1, %rd9;
	ld.global.u32 	%r51, [%rd10];
	st.global.u32 	[%rd10], %r20;
	st.global.u32 	[%rd3+12], %r51;
$L__BB1_16:
	add.s32 	%r80, %r80, 1;
	mov.u32 	%r75, %r10;
$L__BB1_17:
	sub.s32 	%r52, %r72, %r13;
	setp.gt.u32 	%p12, %r52, -4;
	@%p12 bra 	$L__BB1_36;
	add.s32 	%r78, %r75, 2;
$L__BB1_19:
	add.s32 	%r53, %r78, -2;
	mul.wide.s32 	%rd11, %r53, 4;
	add.s64 	%rd4, %rd1, %rd11;
	ld.global.u32 	%r28, [%rd4+4];
	setp.ge.s32 	%p13, %r28, %r12;
	@%p13 bra 	$L__BB1_23;
	add.s32 	%r54, %r78, -1;
	setp.eq.s32 	%p14, %r54, %r80;
	@%p14 bra 	$L__BB1_22;
	mul.wide.s32 	%rd12, %r80, 4;
	add.s64 	%rd13, %rd1, %rd12;
	ld.global.u32 	%r55, [%rd13];
	st.global.u32 	[%rd13], %r28;
	st.global.u32 	[%rd4+4], %r55;
$L__BB1_22:
	add.s32 	%r80, %r80, 1;
$L__BB1_23:
	ld.global.u32 	%r31, [%rd4+8];
	setp.ge.s32 	%p15, %r31, %r12;
	@%p15 bra 	$L__BB1_27;
	setp.eq.s32 	%p16, %r78, %r80;
	@%p16 bra 	$L__BB1_26;
	mul.wide.s32 	%rd14, %r80, 4;
	add.s64 	%rd15, %rd1, %rd14;
	ld.global.u32 	%r56, [%rd15];
	st.global.u32 	[%rd15], %r31;
	st.global.u32 	[%rd4+8], %r56;
$L__BB1_26:
	add.s32 	%r80, %r80, 1;
$L__BB1_27:
	ld.global.u32 	%r34, [%rd4+12];
	setp.ge.s32 	%p17, %r34, %r12;
	@%p17 bra 	$L__BB1_31;
	add.s32 	%r57, %r78, 1;
	setp.eq.s32 	%p18, %r57, %r80;
	@%p18 bra 	$L__BB1_30;
	mul.wide.s32 	%rd16, %r80, 4;
	add.s64 	%rd17, %rd1, %rd16;
	ld.global.u32 	%r58, [%rd17];
	st.global.u32 	[%rd17], %r34;
	st.global.u32 	[%rd4+12], %r58;
$L__BB1_30:
	add.s32 	%r80, %r80, 1;
$L__BB1_31:
	ld.global.u32 	%r37, [%rd4+16];
	setp.ge.s32 	%p19, %r37, %r12;
	@%p19 bra 	$L__BB1_35;
	add.s32 	%r59, %r78, 2;
	setp.eq.s32 	%p20, %r59, %r80;
	@%p20 bra 	$L__BB1_34;
	mul.wide.s32 	%rd18, %r80, 4;
	add.s64 	%rd19, %rd1, %rd18;
	ld.global.u32 	%r60, [%rd19];
	st.global.u32 	[%rd19], %r37;
	st.global.u32 	[%rd4+16], %r60;
$L__BB1_34:
	add.s32 	%r80, %r80, 1;
$L__BB1_35:
	add.s32 	%r40, %r78, 4;
	add.s32 	%r61, %r78, 2;
	setp.lt.s32 	%p21, %r61, %r85;
	mov.u32 	%r78, %r40;
	@%p21 bra 	$L__BB1_19;
$L__BB1_36:
	mul.wide.s32 	%rd20, %r80, 4;
	add.s64 	%rd21, %rd1, %rd20;
	ld.global.u32 	%r62, [%rd21+-4];
	st.global.u32 	[%rd3], %r62;
	st.global.u32 	[%rd21+-4], %r12;
	setp.ge.s32 	%p22, %r80, %r85;
	ld.global.u32 	%r63, [top];
	setp.gt.s32 	%p23, %r63, 8;
	or.pred  	%p24, %p22, %p23;
	@%p24 bra 	$L__BB1_38;
	add.s32 	%r64, %r63, 1;
	st.global.u32 	[top], %r64;
	mul.wide.s32 	%rd22, %r63, 8;
	add.s64 	%rd24, %rd7, %rd22;
	st.global.u32 	[%rd24+8], %r80;
	st.global.u32 	[%rd24+12], %r85;
$L__BB1_38:
	add.s32 	%r85, %r80, -2;
	setp.ne.s32 	%p25, %r72, %r85;
	@%p25 bra 	$L__BB1_40;
	atom.global.add.u32 	%r66, [sorted], 2;
	bra.uni 	$L__BB1_41;
$L__BB1_40:
	atom.global.add.u32 	%r65, [sorted], 1;
$L__BB1_41:
	setp.lt.s32 	%p26, %r72, %r85;
	@%p26 bra 	$L__BB1_6;
$L__BB1_42:
	setp.ne.s32 	%p27, %r72, %r85;
	@%p27 bra 	$L__BB1_44;
	atom.global.add.u32 	%r67, [sorted], 1;
$L__BB1_44:
	bar.sync 	0;
	ld.global.u32 	%r68, [sorted];
	setp.lt.s32 	%p28, %r68, 8;
	@%p28 bra 	$L__BB1_2;
$L__BB1_45:
	bar.sync 	0;
	ret;

}


// ===== COMPILED SASS (sm_100) =====

	.target	sm_100

	.elftype	@"ET_EXEC"


//--------------------- .note.nv.tkinfo           --------------------------
	.section	.note.nv.tkinfo,"",@"SHT_NOTE"
	.sectionflags	@"SHF_NOTE_NV_TKINFO"
	.tkinfo
        /*0018*/ 	.word	0x00000002
        /*0030*/ 	.string	""
        /*0030*/ 	.string	"ptxas"
        /*0030*/ 	.string	"Cuda compilation tools, release 13.0, V13.0.88"
        /*0030*/ 	.string	"Build cuda_13.0.r13.0/compiler.36424714_0"
        /*0030*/ 	.string	"-arch sm_100 -m 64 "



//--------------------- .note.nv.cuinfo           --------------------------
	.section	.note.nv.cuinfo,"",@"SHT_NOTE"
	.sectionflags	@"SHF_NOTE_NV_CUINFO"
        /*0018*/ 	.short	0x0002
        /*001a*/ 	.short	0x0064
        /*001c*/ 	.short	0x0082
	.zero		2


//--------------------- .nv.info                  --------------------------
	.section	.nv.info,"",@"SHT_CUDA_INFO"
	.align	4


	//----- nvinfo : EIATTR_REGCOUNT
	.align		4
        /*0000*/ 	.byte	0x04, 0x2f
        /*0002*/ 	.short	(.L_4 - .L_3)
	.align		4
.L_3:
        /*0004*/ 	.word	index@(_Z10initializev)
        /*0008*/ 	.word	0x0000000e


	//----- nvinfo : EIATTR_FRAME_SIZE
	.align		4
.L_4:
        /*000c*/ 	.byte	0x04, 0x11
        /*000e*/ 	.short	(.L_6 - .L_5)
	.align		4
.L_5:
        /*0010*/ 	.word	index@(_Z10initializev)
        /*0014*/ 	.word	0x00000000


	//----- nvinfo : EIATTR_REGCOUNT
	.align		4
.L_6:
        /*0018*/ 	.byte	0x04, 0x2f
        /*001a*/ 	.short	(.L_8 - .L_7)
	.align		4
.L_7:
        /*001c*/ 	.word	index@(_Z9quicksortPi)
        /*0020*/ 	.word	0x00000018


	//----- nvinfo : EIATTR_FRAME_SIZE
	.align		4
.L_8:
        /*0024*/ 	.byte	0x04, 0x11
        /*0026*/ 	.short	(.L_10 - .L_9)
	.align		4
.L_9:
        /*0028*/ 	.word	index@(_Z9quicksortPi)
        /*002c*/ 	.word	0x00000000


	//----- nvinfo : EIATTR_MIN_STACK_SIZE
	.align		4
.L_10:
        /*0030*/ 	.byte	0x04, 0x12
        /*0032*/ 	.short	(.L_12 - .L_11)
	.align		4
.L_11:
        /*0034*/ 	.word	index@(_Z9quicksortPi)
        /*0038*/ 	.word	0x00000000


	//----- nvinfo : EIATTR_MIN_STACK_SIZE
	.align		4
.L_12:
        /*003c*/ 	.byte	0x04, 0x12
        /*003e*/ 	.short	(.L_14 - .L_13)
	.align		4
.L_13:
        /*0040*/ 	.word	index@(_Z10initializev)
        /*0044*/ 	.word	0x00000000
.L_14:


//--------------------- .nv.compat                --------------------------
	.section	.nv.compat,"",@"SHT_CUDA_COMPAT_INFO"
	.align	4
        /*0000*/ 	.byte	0x02, 0x09, 0x00, 0x00, 0x02, 0x02, 0x01, 0x00, 0x02, 0x05, 0x05, 0x00, 0x03, 0x07, 0x01, 0x01
        /*0010*/ 	.byte	0x02, 0x03, 0x00, 0x00, 0x02, 0x06, 0x01, 0x00, 0x04, 0x0b, 0x08, 0x00, 0x09, 0x00, 0x00, 0x00
        /*0020*/ 	.byte	0x00, 0x00, 0x00, 0x00


//--------------------- .nv.info._Z9quicksortPi   --------------------------
	.section	.nv.info._Z9quicksortPi,"",@"SHT_CUDA_INFO"
	.sectionflags	@""
	.align	4


	//----- nvinfo : EIATTR_CUDA_API_VERSION
	.align		4
        /*0000*/ 	.byte	0x04, 0x37
        /*0002*/ 	.short	(.L_16 - .L_15)
.L_15:
        /*0004*/ 	.word	0x00000082


	//----- nvinfo : EIATTR_KPARAM_INFO
	.align		4
.L_16:
        /*0008*/ 	.byte	0x04, 0x17
        /*000a*/ 	.short	(.L_18 - .L_17)
.L_17:
        /*000c*/ 	.word	0x00000000
        /*0010*/ 	.short	0x0000
        /*0012*/ 	.short	0x0000
        /*0014*/ 	.byte	0x00, 0xf5, 0x21, 0x00


	//----- nvinfo : EIATTR_SPARSE_MMA_MASK
	.align		4
.L_18:
        /*0018*/ 	.byte	0x03, 0x50
        /*001a*/ 	.short	0x0000


	//----- nvinfo : EIATTR_MAXREG_COUNT
	.align		4
        /*001c*/ 	.byte	0x03, 0x1b
        /*001e*/ 	.short	0x00ff


	//----- nvinfo : EIATTR_NUM_BARRIERS
	.align		4
        /*0020*/ 	.byte	0x02, 0x4c
        /*0022*/ 	.byte	0x01
	.zero		1


	//----- nvinfo : EIATTR_MERCURY_ISA_VERSION
	.align		4
        /*0024*/ 	.byte	0x03, 0x5f
        /*0026*/ 	.short	0x0101


	//----- nvinfo : EIATTR_INT_WARP_WIDE_INSTR_OFFSETS
	.align		4
        /*0028*/ 	.byte	0x04, 0x31
        /*002a*/ 	.short	(.L_20 - .L_19)


	//   ....[0]....
.L_19:
        /*002c*/ 	.word	0x00000a10


	//   ....[1]....
        /*0030*/ 	.word	0x00000aa0


	//   ....[2]....
        /*0034*/ 	.word	0x00000b80


	//----- nvinfo : EIATTR_VRC_CTA_INIT_COUNT
	.align		4
.L_20:
        /*0038*/ 	.byte	0x02, 0x4a
	.zero		1
	.zero		1


	//----- nvinfo : EIATTR_EXIT_INSTR_OFFSETS
	.align		4
        /*003c*/ 	.byte	0x04, 0x1c
        /*003e*/ 	.short	(.L_22 - .L_21)


	//   ....[0]....
.L_21:
        /*0040*/ 	.word	0x00000c40


	//----- nvinfo : EIATTR_CRS_STACK_SIZE
	.align		4
.L_22:
        /*0044*/ 	.byte	0x04, 0x1e
        /*0046*/ 	.short	(.L_24 - .L_23)
.L_23:
        /*0048*/ 	.word	0x00000000


	//----- nvinfo : EIATTR_CBANK_PARAM_SIZE
	.align		4
.L_24:
        /*004c*/ 	.byte	0x03, 0x19
        /*004e*/ 	.short	0x0008


	//----- nvinfo : EIATTR_PARAM_CBANK
	.align		4
        /*0050*/ 	.byte	0x04, 0x0a
        /*0052*/ 	.short	(.L_26 - .L_25)
	.align		4
.L_25:
        /*0054*/ 	.word	index@(.nv.constant0._Z9quicksortPi)
        /*0058*/ 	.short	0x0380
        /*005a*/ 	.short	0x0008


	//----- nvinfo : EIATTR_SW_WAR
	.align		4
.L_26:
        /*005c*/ 	.byte	0x04, 0x36
        /*005e*/ 	.short	(.L_28 - .L_27)
.L_27:
        /*0060*/ 	.word	0x00000008
.L_28:


//--------------------- .nv.info._Z10initializev  --------------------------
	.section	.nv.info._Z10initializev,"",@"SHT_CUDA_INFO"
	.sectionflags	@""
	.align	4


	//----- nvinfo : EIATTR_CUDA_API_VERSION
	.align		4
        /*0000*/ 	.byte	0x04, 0x37
        /*0002*/ 	.short	(.L_30 - .L_29)
.L_29:
        /*0004*/ 	.word	0x00000082


	//----- nvinfo : EIATTR_SPARSE_MMA_MASK
	.align		4
.L_30:
        /*0008*/ 	.byte	0x03, 0x50
        /*000a*/ 	.short	0x0000


	//----- nvinfo : EIATTR_MAXREG_COUNT
	.align		4
        /*000c*/ 	.byte	0x03, 0x1b
        /*000e*/ 	.short	0x00ff


	//----- nvinfo : EIATTR_MERCURY_ISA_VERSION
	.align		4
        /*0010*/ 	.byte	0x03, 0x5f
        /*0012*/ 	.short	0x0101


	//----- nvinfo : EIATTR_VRC_CTA_INIT_COUNT
	.align		4
        /*0014*/ 	.byte	0x02, 0x4a
	.zero		1
	.zero		1


	//----- nvinfo : EIATTR_EXIT_INSTR_OFFSETS
	.align		4
        /*0018*/ 	.byte	0x04, 0x1c
        /*001a*/ 	.short	(.L_32 - .L_31)


	//   ....[0]....
.L_31:
        /*001c*/ 	.word	0x00000050


	//   ....[1]....
        /*0020*/ 	.word	0x000000d0


	//----- nvinfo : EIATTR_SW_WAR
	.align		4
.L_32:
        /*0024*/ 	.byte	0x04, 0x36
        /*0026*/ 	.short	(.L_34 - .L_33)
.L_33:
        /*0028*/ 	.word	0x00000008
.L_34:


//--------------------- .nv.callgraph             --------------------------
	.section	.nv.callgraph,"",@"SHT_CUDA_CALLGRAPH"
	.align	4
	.sectionentsize	8
	.align		4
        /*0000*/ 	.word	0x00000000
	.align		4
        /*0004*/ 	.word	0xffffffff
	.align		4
        /*0008*/ 	.word	0x00000000
	.align		4
        /*000c*/ 	.word	0xfffffffe
	.align		4
        /*0010*/ 	.word	0x00000000
	.align		4
        /*0014*/ 	.word	0xfffffffd
	.align		4
        /*0018*/ 	.word	0x00000000
	.align		4
        /*001c*/ 	.word	0xfffffffc


//--------------------- .nv.constant4             --------------------------
	.section	.nv.constant4,"a",@progbits
	.align	8
	.align		8
.nv.constant4:
        /*0000*/ 	.dword	stack
	.align		8
        /*0008*/ 	.dword	top
	.align		8
        /*0010*/ 	.dword	sorted


//--------------------- .text._Z9quicksortPi      --------------------------
	.section	.text._Z9quicksortPi,"ax",@progbits
	.align	128
        .global         _Z9quicksortPi
        .type           _Z9quicksortPi,@function
        .size           _Z9quicksortPi,(.L_x_39 - _Z9quicksortPi)
        .other          _Z9quicksortPi,@"STO_CUDA_ENTRY STV_DEFAULT"
_Z9quicksortPi:
.text._Z9quicksortPi:
[----:B------:R-:W-:Y:S08]  /*0000*/  LDC R1, c[0x0][0x37c] ;  /* 0x0000df00ff017b82 */ /* 0x000ff00000000800 */
[----:B------:R-:W0:Y:S01]  /*0010*/  LDC.64 R2, c[0x4][0x10] ;  /* 0x01000400ff027b82 */ /* 0x000e220000000a00 */
[----:B------:R-:W0:Y:S02]  /*0020*/  LDCU.64 UR6, c[0x0][0x358] ;  /* 0x00006b00ff0677ac */ /* 0x000e240008000a00 */
[----:B0-----:R-:W2:Y:S02]  /*0030*/  LDG.E R2, desc[UR6][R2.64] ;  /* 0x0000000602027981 */ /* 0x001ea4000c1e1900 */
[----:B--2---:R-:W-:-:S13]  /*0040*/  ISETP.GT.AND P0, PT, R2, 0x7, PT ;  /* 0x000000070200780c */ /* 0x004fda0003f04270 */
[----:B------:R-:W-:Y:S05]  /*0050*/  @P0 BRA `(.L_x_0) ;  /* 0x0000000800f40947 */ /* 0x000fea0003800000 */
[----:B------:R-:W0:Y:S02]  /*0060*/  S2R R0, SR_TID.X ;  /* 0x0000000000007919 */ /* 0x000e240000002100 */
.L_x_36:
[----:B-1----:R-:W1:Y:S08]  /*0070*/  LDC.64 R2, c[0x4][0x8] ;  /* 0x01000200ff027b82 */ /* 0x002e700000000a00 */
[----:B------:R-:W2:Y:S01]  /*0080*/  LDC.64 R6, c[0x4][RZ] ;  /* 0x01000000ff067b82 */ /* 0x000ea20000000a00 */
[----:B-1----:R-:W2:Y:S02]  /*0090*/  LDG.E R9, desc[UR6][R2.64] ;  /* 0x0000000602097981 */ /* 0x002ea4000c1e1900 */
[----:B--2---:R-:W-:-:S05]  /*00a0*/  IMAD.WIDE R6, R9, 0x8, R6 ;  /* 0x0000000809067825 */ /* 0x004fca00078e0206 */
[----:B------:R-:W0:Y:S01]  /*00b0*/  LDG.E R11, desc[UR6][R6.64] ;  /* 0x00000006060b7981 */ /* 0x000e22000c1e1900 */
[----:B------:R-:W-:Y:S01]  /*00c0*/  BSSY.RECONVERGENT B0, `(.L_x_1) ;  /* 0x0000006000007945 */ /* 0x000fe20003800200 */
[----:B0-----:R-:W-:-:S13]  /*00d0*/  ISETP.NE.AND P0, PT, R11, R0, PT ;  /* 0x000000000b00720c */ /* 0x001fda0003f05270 */
[----:B------:R-:W-:Y:S05]  /*00e0*/  @P0 BRA `(.L_x_2) ;  /* 0x00000000000c0947 */ /* 0x000fea0003800000 */
[----:B------:R-:W-:Y:S01]  /*00f0*/  VIADD R9, R9, 0xffffffff ;  /* 0xffffffff09097836 */ /* 0x000fe20000000000 */
[----:B------:R0:W5:Y:S04]  /*0100*/  LDG.E R5, desc[UR6][R6.64+0x4] ;  /* 0x0000040606057981 */ /* 0x000168000c1e1900 */
[----:B------:R0:W-:Y:S02]  /*0110*/  STG.E desc[UR6][R2.64], R9 ;  /* 0x0000000902007986 */ /* 0x0001e4000c101906 */
.L_x_2:
[----:B------:R-:W-:Y:S05]  /*0120*/  BSYNC.RECONVERGENT B0 ;  /* 0x0000000000007941 */ /* 0x000fea0003800200 */
.L_x_1:
[----:B-----5:R-:W-:Y:S01]  /*0130*/  ISETP.GE.AND P0, PT, R0, R5, PT ;  /* 0x000000050000720c */ /* 0x020fe20003f06270 */
[----:B------:R-:W-:-:S12]  /*0140*/  BSSY.RECONVERGENT B0, `(.L_x_3) ;  /* 0x000009e000007945 */ /* 0x000fd80003800200 */
[----:B------:R-:W-:Y:S05]  /*0150*/  @P0 BRA `(.L_x_4) ;  /* 0x0000000800700947 */ /* 0x000fea0003800000 */
[----:B0-----:R-:W0:Y:S01]  /*0160*/  LDC.64 R2, c[0x0][0x380] ;  /* 0x0000e000ff027b82 */ /* 0x001e220000000a00 */
[C---:B------:R-:W-:Y:S02]  /*0170*/  VIADD R4, R0.reuse, 0x1 ;  /* 0x0000000100047836 */ /* 0x040fe40000000000 */
[C---:B------:R-:W-:Y:S02]  /*0180*/  VIADD R7, R0.reuse, 0x2 ;  /* 0x0000000200077836 */ /* 0x040fe40000000000 */
[C---:B------:R-:W-:Y:S02]  /*0190*/  VIADD R6, R0.reuse, 0x3 ;  /* 0x0000000300067836 */ /* 0x040fe40000000000 */
[----:B0-----:R-:W-:-:S07]  /*01a0*/  IMAD.WIDE R2, R0, 0x4, R2 ;  /* 0x0000000400027825 */ /* 0x001fce00078e0202 */
.L_x_33:
[----:B01----:R0:W5:Y:S01]  /*01b0*/  LDG.E R9, desc[UR6][R2.64] ;  /* 0x0000000602097981 */ /* 0x003162000c1e1900 */
[----:B------:R-:W-:Y:S01]  /*01c0*/  VIMNMX R17, PT, PT, R4, R5, !PT ;  /* 0x0000000504117248 */ /* 0x000fe20007fe0100 */
[----:B------:R-:W-:Y:S01]  /*01d0*/  BSSY.RECONVERGENT B1, `(.L_x_5) ;  /* 0x0000026000017945 */ /* 0x000fe20003800200 */
[----:B------:R-:W-:-:S03]  /*01e0*/  MOV R12, R0 ;  /* 0x00000000000c7202 */ /* 0x000fc60000000f00 */
[----:B------:R-:W-:-:S05]  /*01f0*/  IMAD.IADD R8, R17, 0x1, -R0 ;  /* 0x0000000111087824 */ /* 0x000fca00078e0a00 */
[----:B------:R-:W-:Y:S01]  /*0200*/  LOP3.LUT P0, R13, R8, 0x3, RZ, 0xc0, !PT ;  /* 0x00000003080d7812 */ /* 0x000fe2000780c0ff */
[----:B------:R-:W-:-:S12]  /*0210*/  IMAD.MOV.U32 R8, RZ, RZ, R4 ;  /* 0x000000ffff087224 */ /* 0x000fd800078e0004 */
[----:B0-----:R-:W-:Y:S05]  /*0220*/  @!P0 BRA `(.L_x_6) ;  /* 0x0000000000808947 */ /* 0x001fea0003800000 */
[----:B------:R-:W2:Y:S01]  /*0230*/  LDG.E R10, desc[UR6][R2.64+0x4] ;  /* 0x00000406020a7981 */ /* 0x000ea2000c1e1900 */
[----:B------:R-:W-:Y:S01]  /*0240*/  ISETP.NE.AND P1, PT, R13, 0x1, PT ;  /* 0x000000010d00780c */ /* 0x000fe20003f25270 */
[----:B------:R-:W-:Y:S01]  /*0250*/  IMAD.MOV.U32 R12, RZ, RZ, R4 ;  /* 0x000000ffff0c7224 */ /* 0x000fe200078e0004 */
[----:B--2--5:R-:W-:-:S04]  /*0260*/  ISETP.GE.AND P0, PT, R10, R9, PT ;  /* 0x000000090a00720c */ /* 0x024fc80003f06270 */
[----:B------:R-:W-:-:S07]  /*0270*/  SEL R8, R7, R4, !P0 ;  /* 0x0000000407087207 */ /* 0x000fce0004000000 */
[----:B------:R-:W-:Y:S05]  /*0280*/  @!P1 BRA `(.L_x_6) ;  /* 0x0000000000689947 */ /* 0x000fea0003800000 */
[----:B------:R-:W2:Y:S01]  /*0290*/  LDG.E R11, desc[UR6][R2.64+0x8] ;  /* 0x00000806020b7981 */ /* 0x000ea2000c1e1900 */
[----:B------:R-:W-:Y:S01]  /*02a0*/  BSSY.RECONVERGENT B2, `(.L_x_7) ;  /* 0x0000007000027945 */ /* 0x000fe20003800200 */
[----:B------:R-:W-:Y:S02]  /*02b0*/  ISETP.NE.AND P2, PT, R13, 0x2, PT ;  /* 0x000000020d00780c */ /* 0x000fe40003f45270 */
[----:B--2---:R-:W-:-:S13]  /*02c0*/  ISETP.GE.AND P1, PT, R11, R9, PT ;  /* 0x000000090b00720c */ /* 0x004fda0003f26270 */
[----:B------:R-:W-:Y:S05]  /*02d0*/  @P1 BRA `(.L_x_8) ;  /* 0x00000000000c1947 */ /* 0x000fea0003800000 */
[----:B------:R0:W-:Y:S01]  /*02e0*/  @P0 STG.E desc[UR6][R2.64+0x4], R11 ;  /* 0x0000040b02000986 */ /* 0x0001e2000c101906 */
[----:B------:R-:W-:-:S03]  /*02f0*/  VIADD R8, R8, 0x1 ;  /* 0x0000000108087836 */ /* 0x000fc60000000000 */
[----:B------:R0:W-:Y:S04]  /*0300*/  @P0 STG.E desc[UR6][R2.64+0x8], R10 ;  /* 0x0000080a02000986 */ /* 0x0001e8000c101906 */
.L_x_8:
[----:B------:R-:W-:Y:S05]  /*0310*/  BSYNC.RECONVERGENT B2 ;  /* 0x0000000000027941 */ /* 0x000fea0003800200 */
.L_x_7:
[----:B------:R-:W-:Y:S01]  /*0320*/  IMAD.MOV.U32 R12, RZ, RZ, R7 ;  /* 0x000000ffff0c7224 */ /* 0x000fe200078e0007 */
[----:B------:R-:W-:Y:S06]  /*0330*/  @!P2 BRA `(.L_x_6) ;  /* 0x00000000003ca947 */ /* 0x000fec0003800000 */
[----:B------:R-:W2:Y:S01]  /*0340*/  LDG.E R13, desc[UR6][R2.64+0xc] ;  /* 0x00000c06020d7981 */ /* 0x000ea2000c1e1900 */
[----:B------:R-:W-:Y:S02]  /*0350*/  MOV R12, R6 ;  /* 0x00000006000c7202 */ /* 0x000fe40000000f00 */
[----:B--2---:R-:W-:-:S13]  /*0360*/  ISETP.GE.AND P0, PT, R13, R9, PT ;  /* 0x000000090d00720c */ /* 0x004fda0003f06270 */
[----:B------:R-:W-:Y:S05]  /*0370*/  @P0 BRA `(.L_x_6) ;  /* 0x00000000002c0947 */ /* 0x000fea0003800000 */
[----:B------:R-:W-:Y:S01]  /*0380*/  ISETP.NE.AND P0, PT, R6, R8, PT ;  /* 0x000000080600720c */ /* 0x000fe20003f05270 */
[----:B------:R-:W-:-:S12]  /*0390*/  BSSY.RECONVERGENT B2, `(.L_x_9) ;  /* 0x0000007000027945 */ /* 0x000fd80003800200 */
[----:B------:R-:W-:Y:S05]  /*03a0*/  @!P0 BRA `(.L_x_10) ;  /* 0x0000000000148947 */ /* 0x000fea0003800000 */
[----:B0-----:R-:W0:Y:S02]  /*03b0*/  LDC.64 R10, c[0x0][0x380] ;  /* 0x0000e000ff0a7b82 */ /* 0x001e240000000a00 */
[----:B0-----:R-:W-:-:S05]  /*03c0*/  IMAD.WIDE R10, R8, 0x4, R10 ;  /* 0x00000004080a7825 */ /* 0x001fca00078e020a */
[----:B------:R-:W2:Y:S04]  /*03d0*/  LDG.E R15, desc[UR6][R10.64] ;  /* 0x000000060a0f7981 */ /* 0x000ea8000c1e1900 */
[----:B------:R1:W-:Y:S04]  /*03e0*/  STG.E desc[UR6][R10.64], R13 ;  /* 0x0000000d0a007986 */ /* 0x0003e8000c101906 */
[----:B--2---:R1:W-:Y:S02]  /*03f0*/  STG.E desc[UR6][R2.64+0xc], R15 ;  /* 0x00000c0f02007986 */ /* 0x0043e4000c101906 */
.L_x_10:
[----:B------:R-:W-:Y:S05]  /*0400*/  BSYNC.RECONVERGENT B2 ;  /* 0x0000000000027941 */ /* 0x000fea0003800200 */
.L_x_9:
[----:B------:R-:W-:Y:S02]  /*0410*/  IMAD.MOV.U32 R12, RZ, RZ, R6 ;  /* 0x000000ffff0c7224 */ /* 0x000fe400078e0006 */
[----:B------:R-:W-:-:S07]  /*0420*/  VIADD R8, R8, 0x1 ;  /* 0x0000000108087836 */ /* 0x000fce0000000000 */
.L_x_6:
[----:B------:R-:W-:Y:S05]  /*0430*/  BSYNC.RECONVERGENT B1 ;  /* 0x0000000000017941 */ /* 0x000fea0003800200 */
.L_x_5:
[----:B01----:R-:W-:Y:S01]  /*0440*/  IMAD.IADD R10, R0, 0x1, -R17 ;  /* 0x00000001000a7824 */ /* 0x003fe200078e0a11 */
[----:B------:R-:W-:Y:S04]  /*0450*/  BSSY.RECONVERGENT B1, `(.L_x_11) ;  /* 0x0000046000017945 */ /* 0x000fe80003800200 */
[----:B------:R-:W-:-:S13]  /*0460*/  ISETP.GT.U32.AND P0, PT, R10, -0x4, PT ;  /* 0xfffffffc0a00780c */ /* 0x000fda0003f04070 */
[----:B------:R-:W-:Y:S05]  /*0470*/  @P0 BRA `(.L_x_12) ;  /* 0x00000004000c0947 */ /* 0x000fea0003800000 */
[----:B------:R-:W0:Y:S01]  /*0480*/  LDC.64 R10, c[0x0][0x380] ;  /* 0x0000e000ff0a7b82 */ /* 0x000e220000000a00 */
[----:B------:R-:W-:-:S07]  /*0490*/  VIADD R15, R12, 0x2 ;  /* 0x000000020c0f7836 */ /* 0x000fce0000000000 */
.L_x_29:
[----:B------:R-:W-:-:S05]  /*04a0*/  IADD3 R13, PT, PT, R15, -0x2, RZ ;  /* 0xfffffffe0f0d7810 */ /* 0x000fca0007ffe0ff */
[----:B0-----:R-:W-:-:S05]  /*04b0*/  IMAD.WIDE R12, R13, 0x4, R10 ;  /* 0x000000040d0c7825 */ /* 0x001fca00078e020a */
[----:B------:R-:W2:Y:S01]  /*04c0*/  LDG.E R14, desc[UR6][R12.64+0x4] ;  /* 0x000004060c0e7981 */ /* 0x000ea2000c1e1900 */
[----:B------:R-:W-:Y:S01]  /*04d0*/  BSSY.RECONVERGENT B2, `(.L_x_13) ;  /* 0x000000d000027945 */ /* 0x000fe20003800200 */
[----:B--2--5:R-:W-:-:S13]  /*04e0*/  ISETP.GE.AND P0, PT, R14, R9, PT ;  /* 0x000000090e00720c */ /* 0x024fda0003f06270 */
[----:B------:R-:W-:Y:S05]  /*04f0*/  @P0 BRA `(.L_x_14) ;  /* 0x0000000000280947 */ /* 0x000fea0003800000 */
[----:B------:R-:W-:Y:S01]  /*0500*/  VIADD R17, R15, 0xffffffff ;  /* 0xffffffff0f117836 */ /* 0x000fe20000000000 */
[----:B------:R-:W-:Y:S04]  /*0510*/  BSSY.RECONVERGENT B3, `(.L_x_15) ;  /* 0x0000007000037945 */ /* 0x000fe80003800200 */
[----:B------:R-:W-:-:S13]  /*0520*/  ISETP.NE.AND P0, PT, R17, R8, PT ;  /* 0x000000081100720c */ /* 0x000fda0003f05270 */
[----:B------:R-:W-:Y:S05]  /*0530*/  @!P0 BRA `(.L_x_16) ;  /* 0x0000000000108947 */ /* 0x000fea0003800000 */
[----:B------:R-:W-:-:S05]  /*0540*/  IMAD.WIDE R16, R8, 0x4, R10 ;  /* 0x0000000408107825 */ /* 0x000fca00078e020a */
[----:B------:R-:W2:Y:S04]  /*0550*/  LDG.E R19, desc[UR6][R16.64] ;  /* 0x0000000610137981 */ /* 0x000ea8000c1e1900 */
[----:B------:R0:W-:Y:S04]  /*0560*/  STG.E desc[UR6][R16.64], R14 ;  /* 0x0000000e10007986 */ /* 0x0001e8000c101906 */
[----:B--2---:R0:W-:Y:S02]  /*0570*/  STG.E desc[UR6][R12.64+0x4], R19 ;  /* 0x000004130c007986 */ /* 0x0041e4000c101906 */
.L_x_16:
[----:B------:R-:W-:Y:S05]  /*0580*/  BSYNC.RECONVERGENT B3 ;  /* 0x0000000000037941 */ /* 0x000fea0003800200 */
.L_x_15:
[----:B------:R-:W-:-:S07]  /*0590*/  VIADD R8, R8, 0x1 ;  /* 0x0000000108087836 */ /* 0x000fce0000000000 */
.L_x_14:
[----:B------:R-:W-:Y:S05]  /*05a0*/  BSYNC.RECONVERGENT B2 ;  /* 0x0000000000027941 */ /* 0x000fea0003800200 */
.L_x_13:
[----:B0-----:R-:W2:Y:S01]  /*05b0*/  LDG.E R14, desc[UR6][R12.64+0x8] ;  /* 0x000008060c0e7981 */ /* 0x001ea2000c1e1900 */
[----:B------:R-:W-:Y:S01]  /*05c0*/  BSSY.RECONVERGENT B2, `(.L_x_17) ;  /* 0x000000c000027945 */ /* 0x000fe20003800200 */
[----:B--2---:R-:W-:-:S13]  /*05d0*/  ISETP.GE.AND P0, PT, R14, R9, PT ;  /* 0x000000090e00720c */ /* 0x004fda0003f06270 */
[----:B------:R-:W-:Y:S05]  /*05e0*/  @P0 BRA `(.L_x_18) ;  /* 0x0000000000240947 */ /* 0x000fea0003800000 */
[----:B------:R-:W-:Y:S01]  /*05f0*/  ISETP.NE.AND P0, PT, R15, R8, PT ;  /* 0x000000080f00720c */ /* 0x000fe20003f05270 */
[----:B------:R-:W-:-:S12]  /*0600*/  BSSY.RECONVERGENT B3, `(.L_x_19) ;  /* 0x0000006000037945 */ /* 0x000fd80003800200 */
[----:B------:R-:W-:Y:S05]  /*0610*/  @!P0 BRA `(.L_x_20) ;  /* 0x0000000000108947 */ /* 0x000fea0003800000 */
[----:B------:R-:W-:-:S05]  /*0620*/  IMAD.WIDE R16, R8, 0x4, R10 ;  /* 0x0000000408107825 */ /* 0x000fca00078e020a */
[----:B------:R-:W2:Y:S04]  /*0630*/  LDG.E R19, desc[UR6][R16.64] ;  /* 0x0000000610137981 */ /* 0x000ea8000c1e1900 */
[----:B------:R0:W-:Y:S04]  /*0640*/  STG.E desc[UR6][R16.64], R14 ;  /* 0x0000000e10007986 */ /* 0x0001e8000c101906 */
[----:B--2---:R0:W-:Y:S02]  /*0650*/  STG.E desc[UR6][R12.64+0x8], R19 ;  /* 0x000008130c007986 */ /* 0x0041e4000c101906 */
.L_x_20:
[----:B------:R-:W-:Y:S05]  /*0660*/  BSYNC.RECONVERGENT B3 ;  /* 0x0000000000037941 */ /* 0x000fea0003800200 */
.L_x_19:
[----:B------:R-:W-:-:S07]  /*0670*/  VIADD R8, R8, 0x1 ;  /* 0x0000000108087836 */ /* 0x000fce0000000000 */
.L_x_18:
[----:B------:R-:W-:Y:S05]  /*0680*/  BSYNC.RECONVERGENT B2 ;  /* 0x0000000000027941 */ /* 0x000fea0003800200 */
.L_x_17:
[----:B0-----:R-:W2:Y:S01]  /*0690*/  LDG.E R14, desc[UR6][R12.64+0xc] ;  /* 0x00000c060c0e7981 */ /* 0x001ea2000c1e1900 */
[----:B------:R-:W-:Y:S01]  /*06a0*/  BSSY.RECONVERGENT B2, `(.L_x_21) ;  /* 0x000000d000027945 */ /* 0x000fe20003800200 */
[----:B--2---:R-:W-:-:S13]  /*06b0*/  ISETP.GE.AND P0, PT, R14, R9, PT ;  /* 0x000000090e00720c */ /* 0x004fda0003f06270 */
        /* <DEDUP_REMOVED lines=9> */
.L_x_24:
[----:B------:R-:W-:Y:S05]  /*0750*/  BSYNC.RECONVERGENT B3 ;  /* 0x0000000000037941 */ /* 0x000fea0003800200 */
.L_x_23:
[----:B------:R-:W-:-:S07]  /*0760*/  IADD3 R8, PT, PT, R8, 0x1, RZ ;  /* 0x0000000108087810 */ /* 0x000fce0007ffe0ff */
.L_x_22:
[----:B------:R-:W-:Y:S05]  /*0770*/  BSYNC.RECONVERGENT B2 ;  /* 0x0000000000027941 */ /* 0x000fea0003800200 */
.L_x_21:
        /* <DEDUP_REMOVED lines=12> */
.L_x_28:
[----:B------:R-:W-:Y:S05]  /*0840*/  BSYNC.RECONVERGENT B3 ;  /* 0x0000000000037941 */ /* 0x000fea0003800200 */
.L_x_27:
[----:B------:R-:W-:-:S07]  /*0850*/  VIADD R8, R8, 0x1 ;  /* 0x0000000108087836 */ /* 0x000fce0000000000 */
.L_x_26:
[----:B------:R-:W-:Y:S05]  /*0860*/  BSYNC.RECONVERGENT B2 ;  /* 0x0000000000027941 */ /* 0x000fea0003800200 */
.L_x_25:
[C---:B0-----:R-:W-:Y:S02]  /*0870*/  VIADD R12, R15.reuse, 0x2 ;  /* 0x000000020f0c7836 */ /* 0x041fe40000000000 */
[----:B------:R-:W-:-:S03]  /*0880*/  VIADD R15, R15, 0x4 ;  /* 0x000000040f0f7836 */ /* 0x000fc60000000000 */
[----:B------:R-:W-:-:S13]  /*0890*/  ISETP.GE.AND P0, PT, R12, R5, PT ;  /* 0x000000050c00720c */ /* 0x000fda0003f06270 */
[----:B------:R-:W-:Y:S05]  /*08a0*/  @!P0 BRA `(.L_x_29) ;  /* 0xfffffff800fc8947 */ /* 0x000fea000383ffff */
.L_x_12:
[----:B------:R-:W-:Y:S05]  /*08b0*/  BSYNC.RECONVERGENT B1 ;  /* 0x0000000000017941 */ /* 0x000fea0003800200 */
.L_x_11:
[----:B------:R-:W0:Y:S02]  /*08c0*/  LDC.64 R12, c[0x0][0x380] ;  /* 0x0000e000ff0c7b82 */ /* 0x000e240000000a00 */
[----:B0-----:R-:W-:-:S05]  /*08d0*/  IMAD.WIDE R12, R8, 0x4, R12 ;  /* 0x00000004080c7825 */ /* 0x001fca00078e020c */
[----:B------:R-:W2:Y:S01]  /*08e0*/  LDG.E R17, desc[UR6][R12.64+-0x4] ;  /* 0xfffffc060c117981 */ /* 0x000ea2000c1e1900 */
[----:B------:R-:W0:Y:S03]  /*08f0*/  LDC.64 R10, c[0x4][0x8] ;  /* 0x01000200ff0a7b82 */ /* 0x000e260000000a00 */
[----:B--2---:R-:W-:Y:S04]  /*0900*/  STG.E desc[UR6][R2.64], R17 ;  /* 0x0000001102007986 */ /* 0x004fe8000c101906 */
[----:B-----5:R-:W-:Y:S04]  /*0910*/  STG.E desc[UR6][R12.64+-0x4], R9 ;  /* 0xfffffc090c007986 */ /* 0x020fe8000c101906 */
[----:B0-----:R-:W2:Y:S01]  /*0920*/  LDG.E R19, desc[UR6][R10.64] ;  /* 0x000000060a137981 */ /* 0x001ea2000c1e1900 */
[----:B------:R-:W-:Y:S01]  /*0930*/  BSSY.RECONVERGENT B1, `(.L_x_30) ;  /* 0x000001c000017945 */ /* 0x000fe20003800200 */
[----:B--2---:R-:W-:-:S04]  /*0940*/  ISETP.GT.AND P0, PT, R19, 0x8, PT ;  /* 0x000000081300780c */ /* 0x004fc80003f04270 */
[----:B------:R-:W-:-:S13]  /*0950*/  ISETP.GE.OR P0, PT, R8, R5, P0 ;  /* 0x000000050800720c */ /* 0x000fda0000706670 */
[----:B------:R-:W0:Y:S01]  /*0960*/  @!P0 LDC.64 R14, c[0x4][RZ] ;  /* 0x01000000ff0e8b82 */ /* 0x000e220000000a00 */
[----:B------:R-:W-:-:S05]  /*0970*/  @!P0 IADD3 R21, PT, PT, R19, 0x1, RZ ;  /* 0x0000000113158810 */ /* 0x000fca0007ffe0ff */
[----:B------:R-:W-:Y:S01]  /*0980*/  @!P0 STG.E desc[UR6][R10.64], R21 ;  /* 0x000000150a008986 */ /* 0x000fe2000c101906 */
[----:B0-----:R-:W-:-:S05]  /*0990*/  @!P0 IMAD.WIDE R14, R19, 0x8, R14 ;  /* 0x00000008130e8825 */ /* 0x001fca00078e020e */
[----:B------:R0:W-:Y:S04]  /*09a0*/  @!P0 STG.E desc[UR6][R14.64+0xc], R5 ;  /* 0x00000c050e008986 */ /* 0x0001e8000c101906 */
[----:B------:R1:W-:Y:S01]  /*09b0*/  @!P0 STG.E desc[UR6][R14.64+0x8], R8 ;  /* 0x000008080e008986 */ /* 0x0003e2000c101906 */
[----:B0-----:R-:W-:-:S05]  /*09c0*/  VIADD R5, R8, 0xfffffffe ;  /* 0xfffffffe08057836 */ /* 0x001fca0000000000 */
[----:B------:R-:W-:-:S13]  /*09d0*/  ISETP.NE.AND P0, PT, R0, R5, PT ;  /* 0x000000050000720c */ /* 0x000fda0003f05270 */
[----:B-1----:R-:W-:Y:S05]  /*09e0*/  @P0 BRA `(.L_x_31) ;  /* 0x0000000000240947 */ /* 0x002fea0003800000 */
[----:B------:R-:W0:Y:S01]  /*09f0*/  S2R R11, SR_LANEID ;  /* 0x00000000000b7919 */ /* 0x000e220000000000 */
[----:B------:R-:W1:Y:S01]  /*0a00*/  LDC.64 R8, c[0x4][0x10] ;  /* 0x01000400ff087b82 */ /* 0x000e620000000a00 */
[----:B------:R-:W-:Y:S02]  /*0a10*/  VOTEU.ANY UR4, UPT, PT ;  /* 0x0000000000047886 */ /* 0x000fe400038e0100 */
[----:B------:R-:W2:Y:S01]  /*0a20*/  POPC R10, UR4 ;  /* 0x00000004000a7d09 */ /* 0x000ea20008000000 */
[----:B------:R-:W-:-:S06]  /*0a30*/  UFLO.U32 UR4, UR4 ;  /* 0x00000004000472bd */ /* 0x000fcc00080e0000 */
[----:B0-----:R-:W-:Y:S01]  /*0a40*/  ISETP.EQ.U32.AND P0, PT, R11, UR4, PT ;  /* 0x000000040b007c0c */ /* 0x001fe2000bf02070 */
[----:B--2---:R-:W-:-:S12]  /*0a50*/  IMAD.SHL.U32 R11, R10, 0x2, RZ ;  /* 0x000000020a0b7824 */ /* 0x004fd800078e00ff */
[----:B-1----:R0:W-:Y:S01]  /*0a60*/  @P0 REDG.E.ADD.STRONG.GPU desc[UR6][R8.64], R11 ;  /* 0x0000000b0800098e */ /* 0x0021e2000c12e106 */
[----:B------:R-:W-:Y:S05]  /*0a70*/  BRA `(.L_x_32) ;  /* 0x00000000001c7947 */ /* 0x000fea0003800000 */
.L_x_31:
[----:B------:R-:W0:Y:S01]  /*0a80*/  S2R R10, SR_LANEID ;  /* 0x00000000000a7919 */ /* 0x000e220000000000 */
[----:B------:R-:W1:Y:S01]  /*0a90*/  LDC.64 R8, c[0x4][0x10] ;  /* 0x01000400ff087b82 */ /* 0x000e620000000a00 */
[----:B------:R-:W-:Y:S02]  /*0aa0*/  VOTEU.ANY UR4, UPT, PT ;  /* 0x0000000000047886 */ /* 0x000fe400038e0100 */
[----:B------:R-:W-:Y:S02]  /*0ab0*/  UFLO.U32 UR5, UR4 ;  /* 0x00000004000572bd */ /* 0x000fe400080e0000 */
[----:B------:R-:W1:Y:S04]  /*0ac0*/  POPC R11, UR4 ;  /* 0x00000004000b7d09 */ /* 0x000e680008000000 */
[----:B0-----:R-:W-:-:S13]  /*0ad0*/  ISETP.EQ.U32.AND P0, PT, R10, UR5, PT ;  /* 0x000000050a007c0c */ /* 0x001fda000bf02070 */
[----:B-1----:R1:W-:Y:S02]  /*0ae0*/  @P0 REDG.E.ADD.STRONG.GPU desc[UR6][R8.64], R11 ;  /* 0x0000000b0800098e */ /* 0x0023e4000c12e106 */
.L_x_32:
[----:B------:R-:W-:Y:S05]  /*0af0*/  BSYNC.RECONVERGENT B1 ;  /* 0x0000000000017941 */ /* 0x000fea0003800200 */
.L_x_30:
[----:B------:R-:W-:-:S13]  /*0b00*/  ISETP.GE.AND P0, PT, R0, R5, PT ;  /* 0x000000050000720c */ /* 0x000fda0003f06270 */
[----:B------:R-:W-:Y:S05]  /*0b10*/  @!P0 BRA `(.L_x_33) ;  /* 0xfffffff400a48947 */ /* 0x000fea000383ffff */
.L_x_4:
[----:B------:R-:W-:Y:S05]  /*0b20*/  BSYNC.RECONVERGENT B0 ;  /* 0x0000000000007941 */ /* 0x000fea0003800200 */
.L_x_3:
[----:B------:R-:W-:Y:S01]  /*0b30*/  ISETP.NE.AND P0, PT, R0, R5, PT ;  /* 0x000000050000720c */ /* 0x000fe20003f05270 */
[----:B------:R-:W-:-:S12]  /*0b40*/  BSSY.RECONVERGENT B0, `(.L_x_34) ;  /* 0x0000009000007945 */ /* 0x000fd80003800200 */
[----:B------:R-:W-:Y:S05]  /*0b50*/  @P0 BRA `(.L_x_35) ;  /* 0x00000000001c0947 */ /* 0x000fea0003800000 */
[----:B------:R-:W2:Y:S01]  /*0b60*/  S2R R4, SR_LANEID ;  /* 0x0000000000047919 */ /* 0x000ea20000000000 */
[----:B0-----:R-:W0:Y:S01]  /*0b70*/  LDC.64 R2, c[0x4][0x10] ;  /* 0x01000400ff027b82 */ /* 0x001e220000000a00 */
[----:B------:R-:W-:Y:S02]  /*0b80*/  VOTEU.ANY UR4, UPT, PT ;  /* 0x0000000000047886 */ /* 0x000fe400038e0100 */
[----:B------:R-:W-:Y:S02]  /*0b90*/  UFLO.U32 UR5, UR4 ;  /* 0x00000004000572bd */ /* 0x000fe400080e0000 */
[----:B------:R-:W0:Y:S04]  /*0ba0*/  POPC R7, UR4 ;  /* 0x0000000400077d09 */ /* 0x000e280008000000 */
[----:B--2---:R-:W-:-:S13]  /*0bb0*/  ISETP.EQ.U32.AND P0, PT, R4, UR5, PT ;  /* 0x0000000504007c0c */ /* 0x004fda000bf02070 */
[----:B0-----:R2:W-:Y:S02]  /*0bc0*/  @P0 REDG.E.ADD.STRONG.GPU desc[UR6][R2.64], R7 ;  /* 0x000000070200098e */ /* 0x0015e4000c12e106 */
.L_x_35:
[----:B------:R-:W-:Y:S05]  /*0bd0*/  BSYNC.RECONVERGENT B0 ;  /* 0x0000000000007941 */ /* 0x000fea0003800200 */
.L_x_34:
[----:B0-2---:R-:W0:Y:S08]  /*0be0*/  LDC.64 R2, c[0x4][0x10] ;  /* 0x01000400ff027b82 */ /* 0x005e300000000a00 */
[----:B------:R-:W-:Y:S06]  /*0bf0*/  BAR.SYNC.DEFER_BLOCKING 0x0 ;  /* 0x0000000000007b1d */ /* 0x000fec0000010000 */
[----:B0-----:R-:W2:Y:S02]  /*0c00*/  LDG.E R2, desc[UR6][R2.64] ;  /* 0x0000000602027981 */ /* 0x001ea4000c1e1900 */
[----:B--2---:R-:W-:-:S13]  /*0c10*/  ISETP.GE.AND P0, PT, R2, 0x8, PT ;  /* 0x000000080200780c */ /* 0x004fda0003f06270 */
[----:B------:R-:W-:Y:S05]  /*0c20*/  @!P0 BRA `(.L_x_36) ;  /* 0xfffffff400108947 */ /* 0x000fea000383ffff */
.L_x_0:
[----:B------:R-:W-:Y:S06]  /*0c30*/  BAR.SYNC.DEFER_BLOCKING 0x0 ;  /* 0x0000000000007b1d */ /* 0x000fec0000010000 */
[----:B------:R-:W-:Y:S05]  /*0c40*/  EXIT ;  /* 0x000000000000794d */ /* 0x000fea0003800000 */
.L_x_37:
[----:B------:R-:W-:-:S00]  /*0c50*/  BRA `(.L_x_37) ;  /* 0xfffffffc00fc7947 */ /* 0x000fc0000383ffff */
[----:B------:R-:W-:-:S00]  /*0c60*/  NOP ;  /* 0x0000000000007918 */ /* 0x000fc00000000000 */
        /* <DEDUP_REMOVED lines=9> */
.L_x_39:


//--------------------- .text._Z10initializev     --------------------------
	.section	.text._Z10initializev,"ax",@progbits
	.align	128
        .global         _Z10initializev
        .type           _Z10initializev,@function
        .size           _Z10initializev,(.L_x_40 - _Z10initializev)
        .other          _Z10initializev,@"STO_CUDA_ENTRY STV_DEFAULT"
_Z10initializev:
.text._Z10initializev:
[----:B------:R-:W-:Y:S08]  /*0000*/  LDC R1, c[0x0][0x37c] ;  /* 0x0000df00ff017b82 */ /* 0x000ff00000000800 */
[----:B------:R-:W0:Y:S01]  /*0010*/  LDC.64 R2, c[0x4][0x8] ;  /* 0x01000200ff027b82 */ /* 0x000e220000000a00 */
[----:B------:R-:W0:Y:S02]  /*0020*/  LDCU.64 UR4, c[0x0][0x358] ;  /* 0x00006b00ff0477ac */ /* 0x000e240008000a00 */
[----:B0-----:R-:W2:Y:S02]  /*0030*/  LDG.E R7, desc[UR4][R2.64] ;  /* 0x0000000402077981 */ /* 0x001ea4000c1e1900 */
[----:B--2---:R-:W-:-:S13]  /*0040*/  ISETP.GT.AND P0, PT, R7, 0x8, PT ;  /* 0x000000080700780c */ /* 0x004fda0003f04270 */
[----:B------:R-:W-:Y:S05]  /*0050*/  @P0 EXIT ;  /* 0x000000000000094d */ /* 0x000fea0003800000 */
[----:B------:R-:W0:Y:S01]  /*0060*/  LDC.64 R4, c[0x4][RZ] ;  /* 0x01000000ff047b82 */ /* 0x000e220000000a00 */
[----:B------:R-:W-:Y:S01]  /*0070*/  HFMA2 R11, -RZ, RZ, 0, 4.17232513427734375e-07 ;  /* 0x00000007ff0b7431 */ /* 0x000fe200000001ff */
[----:B------:R-:W-:-:S05]  /*0080*/  IADD3 R9, PT, PT, R7, 0x1, RZ ;  /* 0x0000000107097810 */ /* 0x000fca0007ffe0ff */
[----:B------:R-:W-:Y:S01]  /*0090*/  STG.E desc[UR4][R2.64], R9 ;  /* 0x0000000902007986 */ /* 0x000fe2000c101904 */
[----:B0-----:R-:W-:-:S05]  /*00a0*/  IMAD.WIDE R4, R7, 0x8, R4 ;  /* 0x0000000807047825 */ /* 0x001fca00078e0204 */
[----:B------:R-:W-:Y:S04]  /*00b0*/  STG.E desc[UR4][R4.64+0xc], R11 ;  /* 0x00000c0b04007986 */ /* 0x000fe8000c101904 */
[----:B------:R-:W-:Y:S01]  /*00c0*/  STG.E desc[UR4][R4.64+0x8], RZ ;  /* 0x000008ff04007986 */ /* 0x000fe2000c101904 */
[----:B------:R-:W-:Y:S05]  /*00d0*/  EXIT ;  /* 0x000000000000794d */ /* 0x000fea0003800000 */
.L_x_38:
        /* <DEDUP_REMOVED lines=10> */
.L_x_40:


//--------------------- .nv.global.init           --------------------------
	.section	.nv.global.init,"aw",@progbits
	.align	4
.nv.global.init:
	.type		top,@object
	.size		top,(.L_1 - top)
top:
        /*0000*/ 	.byte	0xff, 0xff, 0xff, 0xff
.L_1:


//--------------------- .nv.shared.reserved.0     --------------------------
	.section	.nv.shared.reserved.0,"aw",@nobits
	.weak		__nv_reservedSMEM_offset_0_alias
	.size		__nv_reservedSMEM_offset_0_alias, 0, 64
	.other		__nv_reservedSMEM_offset_0_alias,@"STO_CUDA_RESERVED_SHARED STV_DEFAULT"
__nv_reservedSMEM_offset_0_alias:
	.zero		0
	.zero		64


//--------------------- .nv.global                --------------------------
	.section	.nv.global,"aw",@nobits
	.align	4
.nv.global:
	.type		sorted,@object
	.size		sorted,(stack - sorted)
sorted:
	.zero		4
	.type		stack,@object
	.size		stack,(.L_0 - stack)
stack:
	.zero		80
.L_0:


//--------------------- .nv.constant0._Z9quicksortPi --------------------------
	.section	.nv.constant0._Z9quicksortPi,"a",@progbits
	.sectionflags	@""
	.align	4
.nv.constant0._Z9quicksortPi:
	.zero		904


//--------------------- .nv.constant0._Z10initializev --------------------------
	.section	.nv.constant0._Z10initializev,"a",@progbits
	.sectionflags	@""
	.align	4
.nv.constant0._Z10initializev:
	.zero		896


//--------------------- SYMBOLS --------------------------

	.type		.nv.reservedSmem.offset0,@object
	.size		.nv.reservedSmem.offset0,0x4
